//
// Generated by NVIDIA NVVM Compiler
//
// Compiler Build ID: CL-36424714
// Cuda compilation tools, release 13.0, V13.0.88
// Based on NVVM 20.0.0
//

.version 9.0
.target sm_100
.address_size 64

	// .globl	_Z8gpu_HeatPfS_i
.extern .func  (.param .b32 func_retval0) vprintf
(
	.param .b64 vprintf_param_0,
	.param .b64 vprintf_param_1
)
;
.extern .shared .align 16 .b8 sdata[];
.global .align 1 .b8 $str[41] = {83, 101, 116, 116, 105, 110, 103, 32, 84, 73, 68, 32, 37, 105, 32, 47, 47, 32, 105, 61, 37, 105, 32, 59, 32, 106, 61, 37, 105, 32, 45, 62, 32, 37, 102, 32, 47, 47, 32, 10};

.visible .entry _Z8gpu_HeatPfS_i(
	.param .u64 .ptr .align 1 _Z8gpu_HeatPfS_i_param_0,
	.param .u64 .ptr .align 1 _Z8gpu_HeatPfS_i_param_1,
	.param .u32 _Z8gpu_HeatPfS_i_param_2
)
{
	.reg .b32 	%r<16>;
	.reg .b32 	%f<9>;
	.reg .b64 	%rd<16>;

	ld.param.u64 	%rd1, [_Z8gpu_HeatPfS_i_param_0];
	ld.param.u64 	%rd2, [_Z8gpu_HeatPfS_i_param_1];
	ld.param.u32 	%r1, [_Z8gpu_HeatPfS_i_param_2];
	cvta.to.global.u64 	%rd3, %rd2;
	cvta.to.global.u64 	%rd4, %rd1;
	mov.u32 	%r2, %tid.y;
	mov.u32 	%r3, %ntid.y;
	mov.u32 	%r4, %ctaid.y;
	mad.lo.s32 	%r5, %r3, %r4, %r2;
	mov.u32 	%r6, %tid.x;
	mov.u32 	%r7, %ntid.x;
	mov.u32 	%r8, %ctaid.x;
	mad.lo.s32 	%r9, %r7, %r8, %r6;
	mul.lo.s32 	%r10, %r1, %r5;
	cvt.s64.s32 	%rd5, %r10;
	cvt.s64.s32 	%rd6, %r9;
	add.s64 	%rd7, %rd6, %rd5;
	shl.b64 	%rd8, %rd7, 2;
	add.s64 	%rd9, %rd4, %rd8;
	ld.global.f32 	%f1, [%rd9+-4];
	ld.global.f32 	%f2, [%rd9+4];
	add.f32 	%f3, %f1, %f2;
	sub.s32 	%r11, %r10, %r1;
	add.s32 	%r12, %r11, %r9;
	mul.wide.s32 	%rd10, %r12, 4;
	add.s64 	%rd11, %rd4, %rd10;
	ld.global.f32 	%f4, [%rd11];
	add.f32 	%f5, %f3, %f4;
	shl.b32 	%r13, %r1, 1;
	add.s32 	%r14, %r12, %r13;
	mul.wide.s32 	%rd12, %r14, 4;
	add.s64 	%rd13, %rd4, %rd12;
	ld.global.f32 	%f6, [%rd13];
	add.f32 	%f7, %f5, %f6;
	mul.f32 	%f8, %f7, 0f3E800000;
	add.s32 	%r15, %r10, %r9;
	mul.wide.s32 	%rd14, %r15, 4;
	add.s64 	%rd15, %rd3, %rd14;
	st.global.f32 	[%rd15], %f8;
	ret;

}
	// .globl	_Z7reduce0PfS_S_i
.visible .entry _Z7reduce0PfS_S_i(
	.param .u64 .ptr .align 1 _Z7reduce0PfS_S_i_param_0,
	.param .u64 .ptr .align 1 _Z7reduce0PfS_S_i_param_1,
	.param .u64 .ptr .align 1 _Z7reduce0PfS_S_i_param_2,
	.param .u32 _Z7reduce0PfS_S_i_param_3
)
{
	.local .align 8 .b8 	__local_depot1[24];
	.reg .b64 	%SP;
	.reg .b64 	%SPL;
	.reg .pred 	%p<5>;
	.reg .b32 	%r<25>;
	.reg .b32 	%f<9>;
	.reg .b64 	%rd<16>;
	.reg .b64 	%fd<2>;

	mov.u64 	%SPL, __local_depot1;
	cvta.local.u64 	%SP, %SPL;
	ld.param.u64 	%rd2, [_Z7reduce0PfS_S_i_param_0];
	ld.param.u64 	%rd3, [_Z7reduce0PfS_S_i_param_1];
	ld.param.u64 	%rd1, [_Z7reduce0PfS_S_i_param_2];
	ld.param.u32 	%r7, [_Z7reduce0PfS_S_i_param_3];
	cvta.to.global.u64 	%rd4, %rd2;
	cvta.to.global.u64 	%rd5, %rd3;
	add.u64 	%rd6, %SP, 0;
	add.u64 	%rd7, %SPL, 0;
	mov.u32 	%r1, %tid.x;
	mov.u32 	%r8, %tid.y;
	mov.u32 	%r9, %ntid.y;
	mov.u32 	%r10, %ctaid.y;
	mad.lo.s32 	%r11, %r9, %r10, %r8;
	mov.u32 	%r12, %ntid.x;
	mov.u32 	%r2, %ctaid.x;
	mad.lo.s32 	%r13, %r12, %r2, %r1;
	mad.lo.s32 	%r14, %r7, %r11, %r13;
	mul.wide.s32 	%rd8, %r14, 4;
	add.s64 	%rd9, %rd5, %rd8;
	ld.global.f32 	%f1, [%rd9];
	add.s64 	%rd10, %rd4, %rd8;
	ld.global.f32 	%f2, [%rd10];
	sub.f32 	%f3, %f1, %f2;
	mul.f32 	%f4, %f3, %f3;
	shl.b32 	%r15, %r1, 2;
	mov.u32 	%r16, sdata;
	add.s32 	%r3, %r16, %r15;
	st.shared.f32 	[%r3], %f4;
	cvt.f64.f32 	%fd1, %f4;
	st.local.v2.u32 	[%rd7], {%r1, %r11};
	st.local.u32 	[%rd7+8], %r13;
	st.local.f64 	[%rd7+16], %fd1;
	mov.u64 	%rd11, $str;
	cvta.global.u64 	%rd12, %rd11;
	{ // callseq 0, 0
	.param .b64 param0;
	st.param.b64 	[param0], %rd12;
	.param .b64 param1;
	st.param.b64 	[param1], %rd6;
	.param .b32 retval0;
	call.uni (retval0), 
	vprintf, 
	(
	param0, 
	param1
	);
	ld.param.b32 	%r17, [retval0];
	} // callseq 0
	bar.sync 	0;
	mul.lo.s32 	%r4, %r12, %r9;
	setp.lt.u32 	%p1, %r4, 2;
	@%p1 bra 	$L__BB1_5;
	mov.b32 	%r24, 1;
$L__BB1_2:
	shl.b32 	%r6, %r24, 1;
	add.s32 	%r20, %r6, -1;
	and.b32  	%r21, %r20, %r1;
	setp.ne.s32 	%p2, %r21, 0;
	@%p2 bra 	$L__BB1_4;
	shl.b32 	%r22, %r24, 2;
	add.s32 	%r23, %r3, %r22;
	ld.shared.f32 	%f5, [%r23];
	ld.shared.f32 	%f6, [%r3];
	add.f32 	%f7, %f5, %f6;
	st.shared.f32 	[%r3], %f7;
$L__BB1_4:
	bar.sync 	0;
	setp.lt.u32 	%p3, %r6, %r4;
	mov.u32 	%r24, %r6;
	@%p3 bra 	$L__BB1_2;
$L__BB1_5:
	setp.ne.s32 	%p4, %r1, 0;
	@%p4 bra 	$L__BB1_7;
	ld.shared.f32 	%f8, [sdata];
	cvta.to.global.u64 	%rd13, %rd1;
	mul.wide.u32 	%rd14, %r2, 4;
	add.s64 	%rd15, %rd13, %rd14;
	st.global.f32 	[%rd15], %f8;
$L__BB1_7:
	ret;

}


// ===== COMPILED SASS (sm_100) =====

	.target	sm_100

	.elftype	@"ET_EXEC"


//--------------------- .note.nv.tkinfo           --------------------------
	.section	.note.nv.tkinfo,"",@"SHT_NOTE"
	.sectionflags	@"SHF_NOTE_NV_TKINFO"
	.tkinfo
        /*0018*/ 	.word	0x00000002
        /*0030*/ 	.string	""
        /*0030*/ 	.string	"ptxas"
        /*0030*/ 	.string	"Cuda compilation tools, release 13.0, V13.0.88"
        /*0030*/ 	.string	"Build cuda_13.0.r13.0/compiler.36424714_0"
        /*0030*/ 	.string	"-arch sm_100 -m 64 "



//--------------------- .note.nv.cuinfo           --------------------------
	.section	.note.nv.cuinfo,"",@"SHT_NOTE"
	.sectionflags	@"SHF_NOTE_NV_CUINFO"
        /*0018*/ 	.short	0x0002
        /*001a*/ 	.short	0x0064
        /*001c*/ 	.short	0x0082
	.zero		2


//--------------------- .nv.info                  --------------------------
	.section	.nv.info,"",@"SHT_CUDA_INFO"
	.align	4


	//----- nvinfo : EIATTR_REGCOUNT
	.align		4
        /*0000*/ 	.byte	0x04, 0x2f
        /*0002*/ 	.short	(.L_2 - .L_1)
	.align		4
.L_1:
        /*0004*/ 	.word	index@(_Z8gpu_HeatPfS_i)
        /*0008*/ 	.word	0x00000010


	//----- nvinfo : EIATTR_FRAME_SIZE
	.align		4
.L_2:
        /*000c*/ 	.byte	0x04, 0x11
        /*000e*/ 	.short	(.L_4 - .L_3)
	.align		4
.L_3:
        /*0010*/ 	.word	index@(_Z8gpu_HeatPfS_i)
        /*0014*/ 	.word	0x00000000


	//----- nvinfo : EIATTR_REGCOUNT
	.align		4
.L_4:
        /*0018*/ 	.byte	0x04, 0x2f
        /*001a*/ 	.short	(.L_6 - .L_5)
	.align		4
.L_5:
        /*001c*/ 	.word	index@(_Z7reduce0PfS_S_i)
        /*0020*/ 	.word	0x00000018


	//----- nvinfo : EIATTR_FRAME_SIZE
	.align		4
.L_6:
        /*0024*/ 	.byte	0x04, 0x11
        /*0026*/ 	.short	(.L_8 - .L_7)
	.align		4
.L_7:
        /*0028*/ 	.word	index@(_Z7reduce0PfS_S_i)
        /*002c*/ 	.word	0x00000018


	//----- nvinfo : EIATTR_MIN_STACK_SIZE
	.align		4
.L_8:
        /*0030*/ 	.byte	0x04, 0x12
        /*0032*/ 	.short	(.L_10 - .L_9)
	.align		4
.L_9:
        /*0034*/ 	.word	index@(_Z7reduce0PfS_S_i)
        /*0038*/ 	.word	0x00000018


	//----- nvinfo : EIATTR_MIN_STACK_SIZE
	.align		4
.L_10:
        /*003c*/ 	.byte	0x04, 0x12
        /*003e*/ 	.short	(.L_12 - .L_11)
	.align		4
.L_11:
        /*0040*/ 	.word	index@(_Z8gpu_HeatPfS_i)
        /*0044*/ 	.word	0x00000000
.L_12:


//--------------------- .nv.compat                --------------------------
	.section	.nv.compat,"",@"SHT_CUDA_COMPAT_INFO"
	.align	4
        /*0000*/ 	.byte	0x02, 0x09, 0x00, 0x00, 0x02, 0x02, 0x01, 0x00, 0x02, 0x05, 0x05, 0x00, 0x03, 0x07, 0x01, 0x01
        /*0010*/ 	.byte	0x02, 0x03, 0x00, 0x00, 0x02, 0x06, 0x01, 0x00, 0x04, 0x0b, 0x08, 0x00, 0x09, 0x00, 0x00, 0x00
        /*0020*/ 	.byte	0x00, 0x00, 0x00, 0x00


//--------------------- .nv.info._Z7reduce0PfS_S_i --------------------------
	.section	.nv.info._Z7reduce0PfS_S_i,"",@"SHT_CUDA_INFO"
	.sectionflags	@""
	.align	4


	//----- nvinfo : EIATTR_CUDA_API_VERSION
	.align		4
        /*0000*/ 	.byte	0x04, 0x37
        /*0002*/ 	.short	(.L_14 - .L_13)
.L_13:
        /*0004*/ 	.word	0x00000082


	//----- nvinfo : EIATTR_KPARAM_INFO
	.align		4
.L_14:
        /*0008*/ 	.byte	0x04, 0x17
        /*000a*/ 	.short	(.L_16 - .L_15)
.L_15:
        /*000c*/ 	.word	0x00000000
        /*0010*/ 	.short	0x0003
        /*0012*/ 	.short	0x0018
        /*0014*/ 	.byte	0x00, 0xf0, 0x11, 0x00


	//----- nvinfo : EIATTR_KPARAM_INFO
	.align		4
.L_16:
        /*0018*/ 	.byte	0x04, 0x17
        /*001a*/ 	.short	(.L_18 - .L_17)
.L_17:
        /*001c*/ 	.word	0x00000000
        /*0020*/ 	.short	0x0002
        /*0022*/ 	.short	0x0010
        /*0024*/ 	.byte	0x00, 0xf5, 0x21, 0x00


	//----- nvinfo : EIATTR_KPARAM_INFO
	.align		4
.L_18:
        /*0028*/ 	.byte	0x04, 0x17
        /*002a*/ 	.short	(.L_20 - .L_19)
.L_19:
        /*002c*/ 	.word	0x00000000
        /*0030*/ 	.short	0x0001
        /*0032*/ 	.short	0x0008
        /*0034*/ 	.byte	0x00, 0xf5, 0x21, 0x00


	//----- nvinfo : EIATTR_KPARAM_INFO
	.align		4
.L_20:
        /*0038*/ 	.byte	0x04, 0x17
        /*003a*/ 	.short	(.L_22 - .L_21)
.L_21:
        /*003c*/ 	.word	0x00000000
        /*0040*/ 	.short	0x0000
        /*0042*/ 	.short	0x0000
        /*0044*/ 	.byte	0x00, 0xf5, 0x21, 0x00


	//----- nvinfo : EIATTR_SPARSE_MMA_MASK
	.align		4
.L_22:
        /*0048*/ 	.byte	0x03, 0x50
        /*004a*/ 	.short	0x0000


	//----- nvinfo : EIATTR_MAXREG_COUNT
	.align		4
        /*004c*/ 	.byte	0x03, 0x1b
        /*004e*/ 	.short	0x00ff


	//----- nvinfo : EIATTR_NUM_BARRIERS
	.align		4
        /*0050*/ 	.byte	0x02, 0x4c
        /*0052*/ 	.byte	0x01
	.zero		1


	//----- nvinfo : EIATTR_EXTERNS
	.align		4
        /*0054*/ 	.byte	0x04, 0x0f
        /*0056*/ 	.short	(.L_24 - .L_23)


	//   ....[0]....
	.align		4
.L_23:
        /*0058*/ 	.word	index@(vprintf)


	//----- nvinfo : EIATTR_MERCURY_ISA_VERSION
	.align		4
.L_24:
        /*005c*/ 	.byte	0x03, 0x5f
        /*005e*/ 	.short	0x0101


	//----- nvinfo : EIATTR_VRC_CTA_INIT_COUNT
	.align		4
        /*0060*/ 	.byte	0x02, 0x4a
	.zero		1
	.zero		1


	//----- nvinfo : EIATTR_SYSCALL_OFFSETS
	.align		4
        /*0064*/ 	.byte	0x04, 0x46
        /*0066*/ 	.short	(.L_26 - .L_25)


	//   ....[0]....
.L_25:
        /*0068*/ 	.word	0x00000280


	//----- nvinfo : EIATTR_EXIT_INSTR_OFFSETS
	.align		4
.L_26:
        /*006c*/ 	.byte	0x04, 0x1c
        /*006e*/ 	.short	(.L_28 - .L_27)


	//   ....[0]....
.L_27:
        /*0070*/ 	.word	0x000003c0


	//   ....[1]....
        /*0074*/ 	.word	0x00000440


	//----- nvinfo : EIATTR_CRS_STACK_SIZE
	.align		4
.L_28:
        /*0078*/ 	.byte	0x04, 0x1e
        /*007a*/ 	.short	(.L_30 - .L_29)
.L_29:
        /*007c*/ 	.word	0x00000000


	//----- nvinfo : EIATTR_CBANK_PARAM_SIZE
	.align		4
.L_30:
        /*0080*/ 	.byte	0x03, 0x19
        /*0082*/ 	.short	0x001c


	//----- nvinfo : EIATTR_PARAM_CBANK
	.align		4
        /*0084*/ 	.byte	0x04, 0x0a
        /*0086*/ 	.short	(.L_32 - .L_31)
	.align		4
.L_31:
        /*0088*/ 	.word	index@(.nv.constant0._Z7reduce0PfS_S_i)
        /*008c*/ 	.short	0x0380
        /*008e*/ 	.short	0x001c


	//----- nvinfo : EIATTR_SW_WAR
	.align		4
.L_32:
        /*0090*/ 	.byte	0x04, 0x36
        /*0092*/ 	.short	(.L_34 - .L_33)
.L_33:
        /*0094*/ 	.word	0x00000008
.L_34:


//--------------------- .nv.info._Z8gpu_HeatPfS_i --------------------------
	.section	.nv.info._Z8gpu_HeatPfS_i,"",@"SHT_CUDA_INFO"
	.sectionflags	@""
	.align	4


	//----- nvinfo : EIATTR_CUDA_API_VERSION
	.align		4
        /*0000*/ 	.byte	0x04, 0x37
        /*0002*/ 	.short	(.L_36 - .L_35)
.L_35:
        /*0004*/ 	.word	0x00000082


	//----- nvinfo : EIATTR_KPARAM_INFO
	.align		4
.L_36:
        /*0008*/ 	.byte	0x04, 0x17
        /*000a*/ 	.short	(.L_38 - .L_37)
.L_37:
        /*000c*/ 	.word	0x00000000
        /*0010*/ 	.short	0x0002
        /*0012*/ 	.short	0x0010
        /*0014*/ 	.byte	0x00, 0xf0, 0x11, 0x00


	//----- nvinfo : EIATTR_KPARAM_INFO
	.align		4
.L_38:
        /*0018*/ 	.byte	0x04, 0x17
        /*001a*/ 	.short	(.L_40 - .L_39)
.L_39:
        /*001c*/ 	.word	0x00000000
        /*0020*/ 	.short	0x0001
        /*0022*/ 	.short	0x0008
        /*0024*/ 	.byte	0x00, 0xf5, 0x21, 0x00


	//----- nvinfo : EIATTR_KPARAM_INFO
	.align		4
.L_40:
        /*0028*/ 	.byte	0x04, 0x17
        /*002a*/ 	.short	(.L_42 - .L_41)
.L_41:
        /*002c*/ 	.word	0x00000000
        /*0030*/ 	.short	0x0000
        /*0032*/ 	.short	0x0000
        /*0034*/ 	.byte	0x00, 0xf5, 0x21, 0x00


	//----- nvinfo : EIATTR_SPARSE_MMA_MASK
	.align		4
.L_42:
        /*0038*/ 	.byte	0x03, 0x50
        /*003a*/ 	.short	0x0000


	//----- nvinfo : EIATTR_MAXREG_COUNT
	.align		4
        /*003c*/ 	.byte	0x03, 0x1b
        /*003e*/ 	.short	0x00ff


	//----- nvinfo : EIATTR_MERCURY_ISA_VERSION
	.align		4
        /*0040*/ 	.byte	0x03, 0x5f
        /*0042*/ 	.short	0x0101


	//----- nvinfo : EIATTR_VRC_CTA_INIT_COUNT
	.align		4
        /*0044*/ 	.byte	0x02, 0x4a
	.zero		1
	.zero		1


	//----- nvinfo : EIATTR_EXIT_INSTR_OFFSETS
	.align		4
        /*0048*/ 	.byte	0x04, 0x1c
        /*004a*/ 	.short	(.L_44 - .L_43)


	//   ....[0]....
.L_43:
        /*004c*/ 	.word	0x00000230


	//----- nvinfo : EIATTR_CBANK_PARAM_SIZE
	.align		4
.L_44:
        /*0050*/ 	.byte	0x03, 0x19
        /*0052*/ 	.short	0x0014


	//----- nvinfo : EIATTR_PARAM_CBANK
	.align		4
        /*0054*/ 	.byte	0x04, 0x0a
        /*0056*/ 	.short	(.L_46 - .L_45)
	.align		4
.L_45:
        /*0058*/ 	.word	index@(.nv.constant0._Z8gpu_HeatPfS_i)
        /*005c*/ 	.short	0x0380
        /*005e*/ 	.short	0x0014


	//----- nvinfo : EIATTR_SW_WAR
	.align		4
.L_46:
        /*0060*/ 	.byte	0x04, 0x36
        /*0062*/ 	.short	(.L_48 - .L_47)
.L_47:
        /*0064*/ 	.word	0x00000008
.L_48:


//--------------------- .nv.callgraph             --------------------------
	.section	.nv.callgraph,"",@"SHT_CUDA_CALLGRAPH"
	.align	4
	.sectionentsize	8
	.align		4
        /*0000*/ 	.word	0x00000000
	.align		4
        /*0004*/ 	.word	0xffffffff
	.align		4
        /*0008*/ 	.word	index@(_Z7reduce0PfS_S_i)
	.align		4
        /*000c*/ 	.word	index@(vprintf)
	.align		4
        /*0010*/ 	.word	0x00000000
	.align		4
        /*0014*/ 	.word	0xfffffffe
	.align		4
        /*0018*/ 	.word	0x00000000
	.align		4
        /*001c*/ 	.word	0xfffffffd
	.align		4
        /*0020*/ 	.word	0x00000000
	.align		4
        /*0024*/ 	.word	0xfffffffc


//--------------------- .nv.constant4             --------------------------
	.section	.nv.constant4,"a",@progbits
	.align	8
	.align		8
.nv.constant4:
        /*0000*/ 	.dword	vprintf
	.align		8
        /*0008*/ 	.dword	$str


//--------------------- .text._Z7reduce0PfS_S_i   --------------------------
	.section	.text._Z7reduce0PfS_S_i,"ax",@progbits
	.align	128
        .global         _Z7reduce0PfS_S_i
        .type           _Z7reduce0PfS_S_i,@function
        .size           _Z7reduce0PfS_S_i,(.L_x_5 - _Z7reduce0PfS_S_i)
        .other          _Z7reduce0PfS_S_i,@"STO_CUDA_ENTRY STV_DEFAULT"
_Z7reduce0PfS_S_i:
.text._Z7reduce0PfS_S_i:
[----:B------:R-:W0:Y:S01]  /*0000*/  LDC R1, c[0x0][0x37c] ;  /* 0x0000df00ff017b82 */ /* 0x000e220000000800 */
[----:B------:R-:W1:Y:S01]  /*0010*/  S2R R3, SR_TID.Y ;  /* 0x0000000000037919 */ /* 0x000e620000002200 */
[----:B------:R-:W2:Y:S06]  /*0020*/  LDCU UR6, c[0x0][0x2fc] ;  /* 0x00005f80ff0677ac */ /* 0x000eac0008000800 */
[----:B------:R-:W3:Y:S01]  /*0030*/  LDC.64 R4, c[0x0][0x388] ;  /* 0x0000e200ff047b82 */ /* 0x000ee20000000a00 */
[----:B0-----:R-:W-:Y:S01]  /*0040*/  IADD3 R1, PT, PT, R1, -0x18, RZ ;  /* 0xffffffe801017810 */ /* 0x001fe20007ffe0ff */
[----:B------:R-:W1:Y:S01]  /*0050*/  S2R R0, SR_CTAID.Y ;  /* 0x0000000000007919 */ /* 0x000e620000002600 */
[----:B------:R-:W1:Y:S01]  /*0060*/  LDCU UR38, c[0x0][0x364] ;  /* 0x00006c80ff2677ac */ /* 0x000e620008000800 */
[----:B------:R-:W0:Y:S01]  /*0070*/  S2R R17, SR_CTAID.X ;  /* 0x0000000000117919 */ /* 0x000e220000002500 */
[----:B------:R-:W0:Y:S03]  /*0080*/  LDCU UR39, c[0x0][0x360] ;  /* 0x00006c00ff2777ac */ /* 0x000e260008000800 */
[----:B------:R-:W4:Y:S01]  /*0090*/  LDC.64 R6, c[0x0][0x380] ;  /* 0x0000e000ff067b82 */ /* 0x000f220000000a00 */
[----:B------:R-:W0:Y:S01]  /*00a0*/  S2R R2, SR_TID.X ;  /* 0x0000000000027919 */ /* 0x000e220000002100 */
[----:B------:R-:W5:Y:S01]  /*00b0*/  LDCU UR4, c[0x0][0x398] ;  /* 0x00007300ff0477ac */ /* 0x000f620008000800 */
[----:B------:R-:W2:Y:S05]  /*00c0*/  LDCU.64 UR36, c[0x0][0x358] ;  /* 0x00006b00ff2477ac */ /* 0x000eaa0008000a00 */
[----:B------:R-:W2:Y:S01]  /*00d0*/  S2UR UR5, SR_CgaCtaId ;  /* 0x00000000000579c3 */ /* 0x000ea20000008800 */
[----:B------:R-:W-:Y:S01]  /*00e0*/  MOV R8, 0x0 ;  /* 0x0000000000087802 */ /* 0x000fe20000000f00 */
[----:B------:R-:W2:Y:S01]  /*00f0*/  LDCU.64 UR8, c[0x4][0x8] ;  /* 0x01000100ff0877ac */ /* 0x000ea20008000a00 */
[----:B-1----:R-:W-:-:S02]  /*0100*/  IMAD R3, R0, UR38, R3 ;  /* 0x0000002600037c24 */ /* 0x002fc4000f8e0203 */
[----:B0-----:R-:W-:-:S04]  /*0110*/  IMAD R0, R17, UR39, R2 ;  /* 0x0000002711007c24 */ /* 0x001fc8000f8e0202 */
[----:B-----5:R-:W-:-:S04]  /*0120*/  IMAD R9, R3, UR4, R0 ;  /* 0x0000000403097c24 */ /* 0x020fc8000f8e0200 */
[----:B---3--:R-:W-:-:S04]  /*0130*/  IMAD.WIDE R4, R9, 0x4, R4 ;  /* 0x0000000409047825 */ /* 0x008fc800078e0204 */
[----:B----4-:R-:W-:Y:S02]  /*0140*/  IMAD.WIDE R6, R9, 0x4, R6 ;  /* 0x0000000409067825 */ /* 0x010fe400078e0206 */
[----:B--2---:R0:W2:Y:S04]  /*0150*/  LDG.E R4, desc[UR36][R4.64] ;  /* 0x0000002404047981 */ /* 0x0040a8000c1e1900 */
[----:B------:R1:W2:Y:S01]  /*0160*/  LDG.E R7, desc[UR36][R6.64] ;  /* 0x0000002406077981 */ /* 0x0002a2000c1e1900 */
[----:B------:R-:W-:Y:S01]  /*0170*/  UMOV UR4, 0x400 ;  /* 0x0000040000047882 */ /* 0x000fe20000000000 */
[----:B------:R3:W4:Y:S01]  /*0180*/  LDC.64 R12, c[0x4][R8] ;  /* 0x01000000080c7b82 */ /* 0x0007220000000a00 */
[----:B------:R-:W-:Y:S01]  /*0190*/  ULEA UR4, UR5, UR4, 0x18 ;  /* 0x0000000405047291 */ /* 0x000fe2000f8ec0ff */
[----:B------:R3:W-:Y:S01]  /*01a0*/  STL.64 [R1], R2 ;  /* 0x0000000201007387 */ /* 0x0007e20000100a00 */
[----:B------:R-:W1:Y:S01]  /*01b0*/  LDCU UR5, c[0x0][0x2f8] ;  /* 0x00005f00ff0577ac */ /* 0x000e620008000800 */
[----:B0-----:R-:W-:-:S02]  /*01c0*/  IMAD.U32 R5, RZ, RZ, UR9 ;  /* 0x00000009ff057e24 */ /* 0x001fc4000f8e00ff */
[----:B------:R3:W-:Y:S01]  /*01d0*/  STL [R1+0x8], R0 ;  /* 0x0000080001007387 */ /* 0x0007e20000100800 */
[----:B------:R-:W-:Y:S02]  /*01e0*/  LEA R16, R2, UR4, 0x2 ;  /* 0x0000000402107c11 */ /* 0x000fe4000f8e10ff */
[----:B-1----:R-:W-:Y:S01]  /*01f0*/  IADD3 R6, P0, PT, R1, UR5, RZ ;  /* 0x0000000501067c10 */ /* 0x002fe2000ff1e0ff */
[----:B--2---:R-:W-:Y:S01]  /*0200*/  FADD R9, R4, -R7 ;  /* 0x8000000704097221 */ /* 0x004fe20000000000 */
[----:B------:R-:W-:Y:S02]  /*0210*/  MOV R4, UR8 ;  /* 0x0000000800047c02 */ /* 0x000fe40008000f00 */
[----:B------:R-:W-:Y:S01]  /*0220*/  IADD3.X R7, PT, PT, RZ, UR6, RZ, P0, !PT ;  /* 0x00000006ff077c10 */ /* 0x000fe200087fe4ff */
[----:B------:R-:W-:-:S04]  /*0230*/  FMUL R9, R9, R9 ;  /* 0x0000000909097220 */ /* 0x000fc80000400000 */
[----:B------:R-:W0:Y:S01]  /*0240*/  F2F.F64.F32 R10, R9 ;  /* 0x00000009000a7310 */ /* 0x000e220000201800 */
[----:B------:R3:W-:Y:S04]  /*0250*/  STS [R16], R9 ;  /* 0x0000000910007388 */ /* 0x0007e80000000800 */
[----:B0---4-:R3:W-:Y:S02]  /*0260*/  STL.64 [R1+0x10], R10 ;  /* 0x0000100a01007387 */ /* 0x0117e40000100a00 */
[----:B------:R-:W-:-:S07]  /*0270*/  LEPC R20, `(.L_x_0) ;  /* 0x000000001014794e */ /* 0x000fce0000000000 */
[----:B---3--:R-:W-:Y:S05]  /*0280*/  CALL.ABS.NOINC R12 ;  /* 0x000000000c007343 */ /* 0x008fea0003c00000 */
.L_x_0:
[----:B------:R-:W-:Y:S05]  /*0290*/  WARPSYNC.ALL ;  /* 0x0000000000007948 */ /* 0x000fea0003800000 */
[----:B------:R-:W-:Y:S01]  /*02a0*/  BAR.SYNC.DEFER_BLOCKING 0x0 ;  /* 0x0000000000007b1d */ /* 0x000fe20000010000 */
[----:B------:R-:W-:Y:S01]  /*02b0*/  UIMAD UR4, UR38, UR39, URZ ;  /* 0x00000027260472a4 */ /* 0x000fe2000f8e02ff */
[----:B------:R-:W-:-:S03]  /*02c0*/  ISETP.NE.AND P0, PT, R2, RZ, PT ;  /* 0x000000ff0200720c */ /* 0x000fc60003f05270 */
[----:B------:R-:W-:-:S09]  /*02d0*/  UISETP.GE.U32.AND UP0, UPT, UR4, 0x2, UPT ;  /* 0x000000020400788c */ /* 0x000fd2000bf06070 */
[----:B------:R-:W-:Y:S05]  /*02e0*/  BRA.U !UP0, `(.L_x_1) ;  /* 0x0000000108347547 */ /* 0x000fea000b800000 */
[----:B------:R-:W-:-:S07]  /*02f0*/  IMAD.MOV.U32 R3, RZ, RZ, 0x1 ;  /* 0x00000001ff037424 */ /* 0x000fce00078e00ff */
.L_x_2:
[----:B------:R-:W-:-:S05]  /*0300*/  SHF.L.U32 R4, R3, 0x1, RZ ;  /* 0x0000000103047819 */ /* 0x000fca00000006ff */
[----:B------:R-:W-:-:S05]  /*0310*/  VIADD R5, R4, 0xffffffff ;  /* 0xffffffff04057836 */ /* 0x000fca0000000000 */
[----:B------:R-:W-:-:S13]  /*0320*/  LOP3.LUT P1, RZ, R5, R2, RZ, 0xc0, !PT ;  /* 0x0000000205ff7212 */ /* 0x000fda000782c0ff */
[----:B------:R-:W-:Y:S02]  /*0330*/  @!P1 LEA R0, R3, R16, 0x2 ;  /* 0x0000001003009211 */ /* 0x000fe400078e10ff */
[----:B------:R-:W-:Y:S04]  /*0340*/  @!P1 LDS R3, [R16] ;  /* 0x0000000010039984 */ /* 0x000fe80000000800 */
[----:B------:R-:W0:Y:S02]  /*0350*/  @!P1 LDS R0, [R0] ;  /* 0x0000000000009984 */ /* 0x000e240000000800 */
[----:B0-----:R-:W-:Y:S01]  /*0360*/  @!P1 FADD R5, R0, R3 ;  /* 0x0000000300059221 */ /* 0x001fe20000000000 */
[----:B------:R-:W-:-:S04]  /*0370*/  MOV R3, R4 ;  /* 0x0000000400037202 */ /* 0x000fc80000000f00 */
[----:B------:R0:W-:Y:S01]  /*0380*/  @!P1 STS [R16], R5 ;  /* 0x0000000510009388 */ /* 0x0001e20000000800 */
[----:B------:R-:W-:Y:S01]  /*0390*/  BAR.SYNC.DEFER_BLOCKING 0x0 ;  /* 0x0000000000007b1d */ /* 0x000fe20000010000 */
[----:B------:R-:W-:-:S13]  /*03a0*/  ISETP.GE.U32.AND P1, PT, R4, UR4, PT ;  /* 0x0000000404007c0c */ /* 0x000fda000bf26070 */
[----:B0-----:R-:W-:Y:S05]  /*03b0*/  @!P1 BRA `(.L_x_2) ;  /* 0xfffffffc00d09947 */ /* 0x001fea000383ffff */
.L_x_1:
[----:B------:R-:W-:Y:S05]  /*03c0*/  @P0 EXIT ;  /* 0x000000000000094d */ /* 0x000fea0003800000 */
[----:B------:R-:W0:Y:S01]  /*03d0*/  S2UR UR5, SR_CgaCtaId ;  /* 0x00000000000579c3 */ /* 0x000e220000008800 */
[----:B------:R-:W-:-:S07]  /*03e0*/  UMOV UR4, 0x400 ;  /* 0x0000040000047882 */ /* 0x000fce0000000000 */
[----:B------:R-:W1:Y:S01]  /*03f0*/  LDC.64 R2, c[0x0][0x390] ;  /* 0x0000e400ff027b82 */ /* 0x000e620000000a00 */
[----:B0-----:R-:W-:Y:S01]  /*0400*/  ULEA UR4, UR5, UR4, 0x18 ;  /* 0x0000000405047291 */ /* 0x001fe2000f8ec0ff */
[----:B-1----:R-:W-:-:S08]  /*0410*/  IMAD.WIDE.U32 R2, R17, 0x4, R2 ;  /* 0x0000000411027825 */ /* 0x002fd000078e0002 */
[----:B------:R-:W0:Y:S04]  /*0420*/  LDS R5, [UR4] ;  /* 0x00000004ff057984 */ /* 0x000e280008000800 */
[----:B0-----:R-:W-:Y:S01]  /*0430*/  STG.E desc[UR36][R2.64], R5 ;  /* 0x0000000502007986 */ /* 0x001fe2000c101924 */
[----:B------:R-:W-:Y:S05]  /*0440*/  EXIT ;  /* 0x000000000000794d */ /* 0x000fea0003800000 */
.L_x_3:
[----:B------:R-:W-:-:S00]  /*0450*/  BRA `(.L_x_3) ;  /* 0xfffffffc00fc7947 */ /* 0x000fc0000383ffff */
[----:B------:R-:W-:-:S00]  /*0460*/  NOP ;  /* 0x0000000000007918 */ /* 0x000fc00000000000 */
        /* <DEDUP_REMOVED lines=9> */
.L_x_5:


//--------------------- .text._Z8gpu_HeatPfS_i    --------------------------
	.section	.text._Z8gpu_HeatPfS_i,"ax",@progbits
	.align	128
        .global         _Z8gpu_HeatPfS_i
        .type           _Z8gpu_HeatPfS_i,@function
        .size           _Z8gpu_HeatPfS_i,(.L_x_6 - _Z8gpu_HeatPfS_i)
        .other          _Z8gpu_HeatPfS_i,@"STO_CUDA_ENTRY STV_DEFAULT"
_Z8gpu_HeatPfS_i:
.text._Z8gpu_HeatPfS_i:
[----:B------:R-:W-:Y:S01]  /*0000*/  LDC R1, c[0x0][0x37c] ;  /* 0x0000df00ff017b82 */ /* 0x000fe20000000800 */
[----:B------:R-:W0:Y:S07]  /*0010*/  S2R R0, SR_TID.Y ;  /* 0x0000000000007919 */ /* 0x000e2e0000002200 */
[----:B------:R-:W1:Y:S01]  /*0020*/  LDC R9, c[0x0][0x390] ;  /* 0x0000e400ff097b82 */ /* 0x000e620000000800 */
[----:B------:R-:W0:Y:S01]  /*0030*/  LDCU UR4, c[0x0][0x364] ;  /* 0x00006c80ff0477ac */ /* 0x000e220008000800 */
[----:B------:R-:W0:Y:S01]  /*0040*/  S2R R5, SR_CTAID.Y ;  /* 0x0000000000057919 */ /* 0x000e220000002600 */
[----:B------:R-:W2:Y:S01]  /*0050*/  LDCU UR5, c[0x0][0x360] ;  /* 0x00006c00ff0577ac */ /* 0x000ea20008000800 */
[----:B------:R-:W2:Y:S04]  /*0060*/  S2R R10, SR_TID.X ;  /* 0x00000000000a7919 */ /* 0x000ea80000002100 */
[----:B------:R-:W3:Y:S01]  /*0070*/  LDC.64 R2, c[0x0][0x380] ;  /* 0x0000e000ff027b82 */ /* 0x000ee20000000a00 */
[----:B------:R-:W4:Y:S01]  /*0080*/  LDCU.64 UR6, c[0x0][0x380] ;  /* 0x00007000ff0677ac */ /* 0x000f220008000a00 */
[----:B------:R-:W2:Y:S01]  /*0090*/  S2R R7, SR_CTAID.X ;  /* 0x0000000000077919 */ /* 0x000ea20000002500 */
[----:B0-----:R-:W-:-:S04]  /*00a0*/  IMAD R0, R5, UR4, R0 ;  /* 0x0000000405007c24 */ /* 0x001fc8000f8e0200 */
[----:B-1----:R-:W-:Y:S02]  /*00b0*/  IMAD R11, R0, R9, RZ ;  /* 0x00000009000b7224 */ /* 0x002fe400078e02ff */
[----:B--2---:R-:W-:Y:S01]  /*00c0*/  IMAD R10, R7, UR5, R10 ;  /* 0x00000005070a7c24 */ /* 0x004fe2000f8e020a */
[----:B------:R-:W0:Y:S04]  /*00d0*/  LDCU.64 UR4, c[0x0][0x358] ;  /* 0x00006b00ff0477ac */ /* 0x000e280008000a00 */
[----:B------:R-:W-:Y:S02]  /*00e0*/  SHF.R.S32.HI R0, RZ, 0x1f, R10 ;  /* 0x0000001fff007819 */ /* 0x000fe4000001140a */
[C---:B------:R-:W-:Y:S02]  /*00f0*/  IADD3 R5, P0, PT, R10.reuse, R11, RZ ;  /* 0x0000000b0a057210 */ /* 0x040fe40007f1e0ff */
[----:B------:R-:W-:-:S02]  /*0100*/  IADD3 R7, PT, PT, R10, -R9, R11 ;  /* 0x800000090a077210 */ /* 0x000fc40007ffe00b */
[----:B------:R-:W-:Y:S02]  /*0110*/  LEA.HI.X.SX32 R0, R11, R0, 0x1, P0 ;  /* 0x000000000b007211 */ /* 0x000fe400000f0eff */
[----:B----4-:R-:W-:Y:S02]  /*0120*/  LEA R4, P0, R5, UR6, 0x2 ;  /* 0x0000000605047c11 */ /* 0x010fe4000f8010ff */
[----:B------:R-:W-:Y:S01]  /*0130*/  LEA R9, R9, R7, 0x1 ;  /* 0x0000000709097211 */ /* 0x000fe200078e08ff */
[----:B---3--:R-:W-:Y:S01]  /*0140*/  IMAD.WIDE R6, R7, 0x4, R2 ;  /* 0x0000000407067825 */ /* 0x008fe200078e0202 */
[----:B------:R-:W-:-:S03]  /*0150*/  LEA.HI.X R5, R5, UR7, R0, 0x2, P0 ;  /* 0x0000000705057c11 */ /* 0x000fc600080f1400 */
[----:B------:R-:W-:Y:S02]  /*0160*/  IMAD.WIDE R2, R9, 0x4, R2 ;  /* 0x0000000409027825 */ /* 0x000fe400078e0202 */
[----:B0-----:R-:W2:Y:S01]  /*0170*/  LDG.E R0, desc[UR4][R4.64+-0x4] ;  /* 0xfffffc0404007981 */ /* 0x001ea2000c1e1900 */
[----:B------:R-:W0:Y:S03]  /*0180*/  LDC.64 R8, c[0x0][0x388] ;  /* 0x0000e200ff087b82 */ /* 0x000e260000000a00 */
[----:B------:R-:W2:Y:S04]  /*0190*/  LDG.E R13, desc[UR4][R4.64+0x4] ;  /* 0x00000404040d7981 */ /* 0x000ea8000c1e1900 */
[----:B------:R-:W3:Y:S04]  /*01a0*/  LDG.E R7, desc[UR4][R6.64] ;  /* 0x0000000406077981 */ /* 0x000ee8000c1e1900 */
[----:B------:R-:W4:Y:S01]  /*01b0*/  LDG.E R3, desc[UR4][R2.64] ;  /* 0x0000000402037981 */ /* 0x000f22000c1e1900 */
[----:B------:R-:W-:-:S05]  /*01c0*/  IADD3 R11, PT, PT, R10, R11, RZ ;  /* 0x0000000b0a0b7210 */ /* 0x000fca0007ffe0ff */
[----:B0-----:R-:W-:-:S04]  /*01d0*/  IMAD.WIDE R8, R11, 0x4, R8 ;  /* 0x000000040b087825 */ /* 0x001fc800078e0208 */
[----:B--2---:R-:W-:-:S04]  /*01e0*/  FADD R0, R0, R13 ;  /* 0x0000000d00007221 */ /* 0x004fc80000000000 */
[----:B---3--:R-:W-:-:S04]  /*01f0*/  FADD R0, R0, R7 ;  /* 0x0000000700007221 */ /* 0x008fc80000000000 */
[----:B----4-:R-:W-:-:S04]  /*0200*/  FADD R0, R0, R3 ;  /* 0x0000000300007221 */ /* 0x010fc80000000000 */
[----:B------:R-:W-:-:S05]  /*0210*/  FMUL R11, R0, 0.25 ;  /* 0x3e800000000b7820 */ /* 0x000fca0000400000 */
[----:B------:R-:W-:Y:S01]  /*0220*/  STG.E desc[UR4][R8.64], R11 ;  /* 0x0000000b08007986 */ /* 0x000fe2000c101904 */
[----:B------:R-:W-:Y:S05]  /*0230*/  EXIT ;  /* 0x000000000000794d */ /* 0x000fea0003800000 */
.L_x_4:
        /* <DEDUP_REMOVED lines=12> */
.L_x_6:


//--------------------- .nv.global.init           --------------------------
	.section	.nv.global.init,"aw",@progbits
.nv.global.init:
	.type		$str,@object
	.size		$str,(.L_0 - $str)
$str:
        /*0000*/ 	.byte	0x53, 0x65, 0x74, 0x74, 0x69, 0x6e, 0x67, 0x20, 0x54, 0x49, 0x44, 0x20, 0x25, 0x69, 0x20, 0x2f
        /*0010*/ 	.byte	0x2f, 0x20, 0x69, 0x3d, 0x25, 0x69, 0x20, 0x3b, 0x20, 0x6a, 0x3d, 0x25, 0x69, 0x20, 0x2d, 0x3e
        /*0020*/ 	.byte	0x20, 0x25, 0x66, 0x20, 0x2f, 0x2f, 0x20, 0x0a, 0x00
.L_0:


//--------------------- .nv.shared._Z7reduce0PfS_S_i --------------------------
	.section	.nv.shared._Z7reduce0PfS_S_i,"aw",@nobits
	.sectionflags	@""
	.align	16
	.zero		1024


//--------------------- .nv.shared.reserved.0     --------------------------
	.section	.nv.shared.reserved.0,"aw",@nobits
	.weak		__nv_reservedSMEM_offset_0_alias
	.size		__nv_reservedSMEM_offset_0_alias, 0, 64
	.other		__nv_reservedSMEM_offset_0_alias,@"STO_CUDA_RESERVED_SHARED STV_DEFAULT"
__nv_reservedSMEM_offset_0_alias:
	.zero		0
	.zero		64


//--------------------- .nv.shared._Z8gpu_HeatPfS_i --------------------------
	.section	.nv.shared._Z8gpu_HeatPfS_i,"aw",@nobits
	.sectionflags	@""
	.align	16
	.zero		1024


//--------------------- .nv.constant0._Z7reduce0PfS_S_i --------------------------
	.section	.nv.constant0._Z7reduce0PfS_S_i,"a",@progbits
	.sectionflags	@""
	.align	4
.nv.constant0._Z7reduce0PfS_S_i:
	.zero		924


//--------------------- .nv.constant0._Z8gpu_HeatPfS_i --------------------------
	.section	.nv.constant0._Z8gpu_HeatPfS_i,"a",@progbits
	.sectionflags	@""
	.align	4
.nv.constant0._Z8gpu_HeatPfS_i:
	.zero		916


//--------------------- SYMBOLS --------------------------

	.type		.nv.reservedSmem.offset0,@object
	.size		.nv.reservedSmem.offset0,0x4
	.type		.nv.reservedSmem.cap,@object
	.size		.nv.reservedSmem.cap,0x4
	.type		vprintf,@function
